	.headerflags	@"EF_CUDA_TEXMODE_UNIFIED EF_CUDA_64BIT_ADDRESS EF_CUDA_ACCELERATORS EF_CUDA_SM90 EF_CUDA_VIRTUAL_SM(EF_CUDA_SM90)"
	.elftype	@"ET_EXEC"


//--------------------- .nv.info                  --------------------------
	.section	.nv.info,"",@"SHT_CUDA_INFO"
	.align	4


	//----- nvinfo : EIATTR_REGCOUNT
	.align		4
        /*0000*/ 	.byte	0x04, 0x2f
        /*0002*/ 	.short	(.L_1 - .L_0)
	.align		4
.L_0:
        /*0004*/ 	.word	index@(triton_poi_fused_clone_39)
        /*0008*/ 	.word	0x0000000e


	//----- nvinfo : EIATTR_MIN_STACK_SIZE
	.align		4
.L_1:
        /*000c*/ 	.byte	0x04, 0x12
        /*000e*/ 	.short	(.L_3 - .L_2)
	.align		4
.L_2:
        /*0010*/ 	.word	index@(triton_poi_fused_clone_39)
        /*0014*/ 	.word	0x00000000


	//----- nvinfo : EIATTR_FRAME_SIZE
	.align		4
.L_3:
        /*0018*/ 	.byte	0x04, 0x11
        /*001a*/ 	.short	(.L_5 - .L_4)
	.align		4
.L_4:
        /*001c*/ 	.word	index@(triton_poi_fused_clone_39)
        /*0020*/ 	.word	0x00000000


	//----- nvinfo : EIATTR_MIN_STACK_SIZE
	.align		4
.L_5:
        /*0024*/ 	.byte	0x04, 0x12
        /*0026*/ 	.short	(.L_7 - .L_6)
	.align		4
.L_6:
        /*0028*/ 	.word	index@(triton_poi_fused_clone_39)
        /*002c*/ 	.word	0x00000000
.L_7:


//--------------------- .nv.info.triton_poi_fused_clone_39 --------------------------
	.section	.nv.info.triton_poi_fused_clone_39,"",@"SHT_CUDA_INFO"
	.sectionflags	@""
	.align	4


	//----- nvinfo : EIATTR_CUDA_API_VERSION
	.align		4
        /*0000*/ 	.byte	0x04, 0x37
        /*0002*/ 	.short	(.L_9 - .L_8)
.L_8:
        /*0004*/ 	.word	0x0000007c


	//----- nvinfo : EIATTR_KPARAM_INFO
	.align		4
.L_9:
        /*0008*/ 	.byte	0x04, 0x17
        /*000a*/ 	.short	(.L_11 - .L_10)
.L_10:
        /*000c*/ 	.word	0x00000000
        /*0010*/ 	.short	0x0003
        /*0012*/ 	.short	0x0018
        /*0014*/ 	.byte	0x00, 0xf0, 0x11, 0x00


	//----- nvinfo : EIATTR_KPARAM_INFO
	.align		4
.L_11:
        /*0018*/ 	.byte	0x04, 0x17
        /*001a*/ 	.short	(.L_13 - .L_12)
.L_12:
        /*001c*/ 	.word	0x00000000
        /*0020*/ 	.short	0x0002
        /*0022*/ 	.short	0x0010
        /*0024*/ 	.byte	0x00, 0xf4, 0x21, 0x00


	//----- nvinfo : EIATTR_KPARAM_INFO
	.align		4
.L_13:
        /*0028*/ 	.byte	0x04, 0x17
        /*002a*/ 	.short	(.L_15 - .L_14)
.L_14:
        /*002c*/ 	.word	0x00000000
        /*0030*/ 	.short	0x0001
        /*0032*/ 	.short	0x0008
        /*0034*/ 	.byte	0x00, 0xf4, 0x21, 0x00


	//----- nvinfo : EIATTR_KPARAM_INFO
	.align		4
.L_15:
        /*0038*/ 	.byte	0x04, 0x17
        /*003a*/ 	.short	(.L_17 - .L_16)
.L_16:
        /*003c*/ 	.word	0x00000000
        /*0040*/ 	.short	0x0000
        /*0042*/ 	.short	0x0000
        /*0044*/ 	.byte	0x00, 0xf4, 0x21, 0x00


	//----- nvinfo : EIATTR_SPARSE_MMA_MASK
	.align		4
.L_17:
        /*0048*/ 	.byte	0x03, 0x50
        /*004a*/ 	.short	0x0000


	//----- nvinfo : EIATTR_MAXREG_COUNT
	.align		4
        /*004c*/ 	.byte	0x03, 0x1b
        /*004e*/ 	.short	0x00ff


	//----- nvinfo : EIATTR_EXIT_INSTR_OFFSETS
	.align		4
        /*0050*/ 	.byte	0x04, 0x1c
        /*0052*/ 	.short	(.L_19 - .L_18)


	//   ....[0]....
.L_18:
        /*0054*/ 	.word	0x00000180


	//   ....[1]....
        /*0058*/ 	.word	0x000001a0


	//----- nvinfo : EIATTR_REQNTID
	.align		4
.L_19:
        /*005c*/ 	.byte	0x04, 0x10
        /*005e*/ 	.short	(.L_21 - .L_20)
.L_20:
        /*0060*/ 	.word	0x00000080
        /*0064*/ 	.word	0x00000001
        /*0068*/ 	.word	0x00000001


	//----- nvinfo : EIATTR_CBANK_PARAM_SIZE
	.align		4
.L_21:
        /*006c*/ 	.byte	0x03, 0x19
        /*006e*/ 	.short	0x001c


	//----- nvinfo : EIATTR_PARAM_CBANK
	.align		4
        /*0070*/ 	.byte	0x04, 0x0a
        /*0072*/ 	.short	(.L_23 - .L_22)
	.align		4
.L_22:
        /*0074*/ 	.word	index@(.nv.constant0.triton_poi_fused_clone_39)
        /*0078*/ 	.short	0x0210
        /*007a*/ 	.short	0x001c


	//----- nvinfo : EIATTR_SW_WAR
	.align		4
.L_23:
        /*007c*/ 	.byte	0x04, 0x36
        /*007e*/ 	.short	(.L_25 - .L_24)
.L_24:
        /*0080*/ 	.word	0x00000008
.L_25:


//--------------------- .nv.callgraph             --------------------------
	.section	.nv.callgraph,"",@"SHT_CUDA_CALLGRAPH"
	.align	4
	.sectionentsize	8
	.align		4
        /*0000*/ 	.word	0x00000000
	.align		4
        /*0004*/ 	.word	0xffffffff
	.align		4
        /*0008*/ 	.word	0x00000000
	.align		4
        /*000c*/ 	.word	0xfffffffe
	.align		4
        /*0010*/ 	.word	0x00000000
	.align		4
        /*0014*/ 	.word	0xfffffffd
	.align		4
        /*0018*/ 	.word	0x00000000
	.align		4
        /*001c*/ 	.word	0xfffffffc


//--------------------- .text.triton_poi_fused_clone_39 --------------------------
	.section	.text.triton_poi_fused_clone_39,"ax",@progbits
	.align	128
        .global         triton_poi_fused_clone_39
        .type           triton_poi_fused_clone_39,@function
        .size           triton_poi_fused_clone_39,(.L_x_1 - triton_poi_fused_clone_39)
        .other          triton_poi_fused_clone_39,@"STO_CUDA_ENTRY STV_DEFAULT"
triton_poi_fused_clone_39:
.text.triton_poi_fused_clone_39:
[----:B------:R-:W0:Y:S02]  /*0000*/  LDC R1, c[0x0][0x28] ;  /* 0x00000a00ff017b82 */ /* 0x000e240000000800 */
[----:B------:R-:W1:Y:S01]  /*0010*/  S2R R0, SR_TID.X ;  /* 0x0000000000007919 */ /* 0x000e620000002100 */
[----:B------:R-:W2:Y:S01]  /*0020*/  LDC.64 R2, c[0x0][0x210] ;  /* 0x00008400ff027b82 */ /* 0x000ea20000000a00 */
[----:B------:R-:W-:Y:S01]  /*0030*/  ULDC.64 UR4, c[0x0][0x208] ;  /* 0x0000820000047ab9 */ /* 0x000fe20000000a00 */
[----:B------:R-:W3:Y:S06]  /*0040*/  S2R R9, SR_CTAID.X ;  /* 0x0000000000097919 */ /* 0x000eec0000002500 */
[----:B------:R-:W4:Y:S01]  /*0050*/  LDC.64 R4, c[0x0][0x218] ;  /* 0x00008600ff047b82 */ /* 0x000f220000000a00 */
[----:B-1----:R-:W-:-:S05]  /*0060*/  LOP3.LUT R0, R0, 0x7f, RZ, 0xc0, !PT ;  /* 0x0000007f00007812 */ /* 0x002fca00078ec0ff */
[----:B---3--:R-:W-:-:S05]  /*0070*/  IMAD R9, R9, 0x80, R0 ;  /* 0x0000008009097824 */ /* 0x008fca00078e0200 */
[----:B------:R-:W-:Y:S02]  /*0080*/  SHF.R.S32.HI R0, RZ, 0x1f, R9 ;  /* 0x0000001fff007819 */ /* 0x000fe40000011409 */
[----:B------:R-:W-:Y:S02]  /*0090*/  ISETP.GE.AND P0, PT, R9, 0x800, PT ;  /* 0x000008000900780c */ /* 0x000fe40003f06270 */
[----:B------:R-:W-:-:S04]  /*00a0*/  LEA.HI R0, R0, R9, RZ, 0x9 ;  /* 0x0000000900007211 */ /* 0x000fc800078f48ff */
[----:B------:R-:W-:Y:S02]  /*00b0*/  LOP3.LUT R6, R0, 0xfffffe00, RZ, 0xc0, !PT ;  /* 0xfffffe0000067812 */ /* 0x000fe400078ec0ff */
[----:B------:R-:W-:Y:S02]  /*00c0*/  SHF.R.S32.HI R0, RZ, 0x9, R0 ;  /* 0x00000009ff007819 */ /* 0x000fe40000011400 */
[----:B------:R-:W-:-:S05]  /*00d0*/  IADD3 R7, R9, 0x4200, -R6 ;  /* 0x0000420009077810 */ /* 0x000fca0007ffe806 */
[----:B------:R-:W-:Y:S02]  /*00e0*/  IMAD R11, R0, 0x4800, R7 ;  /* 0x00004800000b7824 */ /* 0x000fe400078e0207 */
[----:B------:R-:W-:Y:S02]  /*00f0*/  IMAD.MOV.U32 R0, RZ, RZ, RZ ;  /* 0x000000ffff007224 */ /* 0x000fe400078e00ff */
[----:B--2---:R-:W-:Y:S01]  /*0100*/  IMAD.WIDE R2, R11, 0x4, R2 ;  /* 0x000000040b027825 */ /* 0x004fe200078e0202 */
[----:B------:R-:W-:-:S03]  /*0110*/  HFMA2.MMA R11, -RZ, RZ, 0, 0 ;  /* 0x00000000ff0b7435 */ /* 0x000fc600000001ff */
[----:B----4-:R-:W-:Y:S01]  /*0120*/  IMAD.WIDE.U32 R4, R7, 0x4, R4 ;  /* 0x0000000407047825 */ /* 0x010fe200078e0004 */
[----:B------:R-:W2:Y:S01]  /*0130*/  @!P0 LDG.E R0, desc[UR4][R2.64] ;  /* 0x0000000402008981 */ /* 0x000ea2000c1e1900 */
[----:B------:R-:W1:Y:S05]  /*0140*/  LDC.64 R6, c[0x0][0x220] ;  /* 0x00008800ff067b82 */ /* 0x000e6a0000000a00 */
[----:B------:R-:W2:Y:S01]  /*0150*/  @!P0 LDG.E.EL R11, desc[UR4][R4.64] ;  /* 0x00000004040b8981 */ /* 0x000ea2000c2e1900 */
[----:B-1----:R-:W-:-:S04]  /*0160*/  IMAD.WIDE R6, R9, 0x4, R6 ;  /* 0x0000000409067825 */ /* 0x002fc800078e0206 */
[----:B--2---:R-:W-:Y:S01]  /*0170*/  FADD R11, R11, R0 ;  /* 0x000000000b0b7221 */ /* 0x004fe20000000000 */
[----:B------:R-:W-:Y:S06]  /*0180*/  @P0 EXIT ;  /* 0x000000000000094d */ /* 0x000fec0003800000 */
[----:B------:R-:W-:Y:S01]  /*0190*/  STG.E desc[UR4][R6.64], R11 ;  /* 0x0000000b06007986 */ /* 0x000fe2000c101904 */
[----:B------:R-:W-:Y:S05]  /*01a0*/  EXIT ;  /* 0x000000000000794d */ /* 0x000fea0003800000 */
.L_x_0:
[----:B------:R-:W-:-:S00]  /*01b0*/  BRA `(.L_x_0) ;  /* 0xfffffffc00fc7947 */ /* 0x000fc0000383ffff */
[----:B------:R-:W-:-:S00]  /*01c0*/  NOP ;  /* 0x0000000000007918 */ /* 0x000fc00000000000 */
        /* <DEDUP_REMOVED lines=11> */
.L_x_1:


//--------------------- .nv.constant0.triton_poi_fused_clone_39 --------------------------
	.section	.nv.constant0.triton_poi_fused_clone_39,"a",@progbits
	.sectionflags	@""
	.align	4
.nv.constant0.triton_poi_fused_clone_39:
	.zero		556
